//
// Generated by NVIDIA NVVM Compiler
//
// Compiler Build ID: CL-36424714
// Cuda compilation tools, release 13.0, V13.0.88
// Based on NVVM 20.0.0
//

.version 9.0
.target sm_100
.address_size 64

	// .globl	_Z27convolution_1D_basic_kernelPiS_S_ii

.visible .entry _Z27convolution_1D_basic_kernelPiS_S_ii(
	.param .u64 .ptr .align 1 _Z27convolution_1D_basic_kernelPiS_S_ii_param_0,
	.param .u64 .ptr .align 1 _Z27convolution_1D_basic_kernelPiS_S_ii_param_1,
	.param .u64 .ptr .align 1 _Z27convolution_1D_basic_kernelPiS_S_ii_param_2,
	.param .u32 _Z27convolution_1D_basic_kernelPiS_S_ii_param_3,
	.param .u32 _Z27convolution_1D_basic_kernelPiS_S_ii_param_4
)
{
	.reg .pred 	%p<55>;
	.reg .b32 	%r<136>;
	.reg .b64 	%rd<47>;

	ld.param.u64 	%rd7, [_Z27convolution_1D_basic_kernelPiS_S_ii_param_0];
	ld.param.u64 	%rd6, [_Z27convolution_1D_basic_kernelPiS_S_ii_param_1];
	ld.param.u64 	%rd8, [_Z27convolution_1D_basic_kernelPiS_S_ii_param_2];
	ld.param.u32 	%r65, [_Z27convolution_1D_basic_kernelPiS_S_ii_param_3];
	ld.param.u32 	%r66, [_Z27convolution_1D_basic_kernelPiS_S_ii_param_4];
	cvta.to.global.u64 	%rd1, %rd8;
	cvta.to.global.u64 	%rd2, %rd7;
	mov.u32 	%r68, %ntid.x;
	mov.u32 	%r69, %ctaid.x;
	mov.u32 	%r70, %tid.x;
	mad.lo.s32 	%r1, %r68, %r69, %r70;
	shr.u32 	%r71, %r65, 31;
	add.s32 	%r72, %r65, %r71;
	shr.s32 	%r73, %r72, 1;
	sub.s32 	%r2, %r1, %r73;
	setp.lt.s32 	%p1, %r65, 1;
	mov.b32 	%r112, 0;
	@%p1 bra 	$L__BB0_41;
	and.b32  	%r3, %r65, 7;
	setp.lt.u32 	%p2, %r65, 8;
	mov.b32 	%r128, 0;
	mov.u32 	%r112, %r128;
	@%p2 bra 	$L__BB0_20;
	and.b32  	%r128, %r65, 2147483640;
	mov.b32 	%r110, 0;
	mov.u32 	%r112, %r110;
$L__BB0_3:
	.pragma "nounroll";
	add.s32 	%r7, %r2, %r110;
	setp.lt.s32 	%p3, %r7, 0;
	setp.gt.s32 	%p4, %r7, %r66;
	mul.wide.u32 	%rd9, %r110, 4;
	add.s64 	%rd3, %rd1, %rd9;
	or.pred  	%p5, %p3, %p4;
	@%p5 bra 	$L__BB0_5;
	mul.wide.u32 	%rd10, %r7, 4;
	add.s64 	%rd11, %rd2, %rd10;
	ld.global.u32 	%r77, [%rd11];
	ld.global.u32 	%r78, [%rd3];
	mad.lo.s32 	%r112, %r78, %r77, %r112;
$L__BB0_5:
	add.s32 	%r10, %r7, 1;
	setp.lt.s32 	%p6, %r10, 0;
	setp.gt.s32 	%p7, %r10, %r66;
	or.pred  	%p8, %p6, %p7;
	@%p8 bra 	$L__BB0_7;
	mul.wide.u32 	%rd12, %r10, 4;
	add.s64 	%rd13, %rd2, %rd12;
	ld.global.u32 	%r79, [%rd13];
	ld.global.u32 	%r80, [%rd3+4];
	mad.lo.s32 	%r112, %r80, %r79, %r112;
$L__BB0_7:
	add.s32 	%r13, %r7, 2;
	setp.lt.s32 	%p9, %r13, 0;
	setp.gt.s32 	%p10, %r13, %r66;
	or.pred  	%p11, %p9, %p10;
	@%p11 bra 	$L__BB0_9;
	mul.wide.u32 	%rd14, %r13, 4;
	add.s64 	%rd15, %rd2, %rd14;
	ld.global.u32 	%r81, [%rd15];
	ld.global.u32 	%r82, [%rd3+8];
	mad.lo.s32 	%r112, %r82, %r81, %r112;
$L__BB0_9:
	add.s32 	%r16, %r7, 3;
	setp.lt.s32 	%p12, %r16, 0;
	setp.gt.s32 	%p13, %r16, %r66;
	or.pred  	%p14, %p12, %p13;
	@%p14 bra 	$L__BB0_11;
	mul.wide.u32 	%rd16, %r16, 4;
	add.s64 	%rd17, %rd2, %rd16;
	ld.global.u32 	%r83, [%rd17];
	ld.global.u32 	%r84, [%rd3+12];
	mad.lo.s32 	%r112, %r84, %r83, %r112;
$L__BB0_11:
	add.s32 	%r19, %r7, 4;
	setp.lt.s32 	%p15, %r19, 0;
	setp.gt.s32 	%p16, %r19, %r66;
	or.pred  	%p17, %p15, %p16;
	@%p17 bra 	$L__BB0_13;
	mul.wide.u32 	%rd18, %r19, 4;
	add.s64 	%rd19, %rd2, %rd18;
	ld.global.u32 	%r85, [%rd19];
	ld.global.u32 	%r86, [%rd3+16];
	mad.lo.s32 	%r112, %r86, %r85, %r112;
$L__BB0_13:
	add.s32 	%r22, %r7, 5;
	setp.lt.s32 	%p18, %r22, 0;
	setp.gt.s32 	%p19, %r22, %r66;
	or.pred  	%p20, %p18, %p19;
	@%p20 bra 	$L__BB0_15;
	mul.wide.u32 	%rd20, %r22, 4;
	add.s64 	%rd21, %rd2, %rd20;
	ld.global.u32 	%r87, [%rd21];
	ld.global.u32 	%r88, [%rd3+20];
	mad.lo.s32 	%r112, %r88, %r87, %r112;
$L__BB0_15:
	add.s32 	%r25, %r7, 6;
	setp.lt.s32 	%p21, %r25, 0;
	setp.gt.s32 	%p22, %r25, %r66;
	or.pred  	%p23, %p21, %p22;
	@%p23 bra 	$L__BB0_17;
	mul.wide.u32 	%rd22, %r25, 4;
	add.s64 	%rd23, %rd2, %rd22;
	ld.global.u32 	%r89, [%rd23];
	ld.global.u32 	%r90, [%rd3+24];
	mad.lo.s32 	%r112, %r90, %r89, %r112;
$L__BB0_17:
	add.s32 	%r28, %r7, 7;
	setp.lt.s32 	%p24, %r28, 0;
	setp.gt.s32 	%p25, %r28, %r66;
	or.pred  	%p26, %p24, %p25;
	@%p26 bra 	$L__BB0_19;
	mul.wide.u32 	%rd24, %r28, 4;
	add.s64 	%rd25, %rd2, %rd24;
	ld.global.u32 	%r91, [%rd25];
	ld.global.u32 	%r92, [%rd3+28];
	mad.lo.s32 	%r112, %r92, %r91, %r112;
$L__BB0_19:
	add.s32 	%r110, %r110, 8;
	setp.ne.s32 	%p27, %r110, %r128;
	@%p27 bra 	$L__BB0_3;
$L__BB0_20:
	setp.eq.s32 	%p28, %r3, 0;
	@%p28 bra 	$L__BB0_41;
	and.b32  	%r35, %r65, 3;
	setp.lt.u32 	%p29, %r3, 4;
	@%p29 bra 	$L__BB0_31;
	add.s32 	%r36, %r2, %r128;
	setp.lt.s32 	%p30, %r36, 0;
	setp.gt.s32 	%p31, %r36, %r66;
	mul.wide.u32 	%rd26, %r128, 4;
	add.s64 	%rd4, %rd1, %rd26;
	or.pred  	%p32, %p30, %p31;
	@%p32 bra 	$L__BB0_24;
	mul.wide.u32 	%rd27, %r36, 4;
	add.s64 	%rd28, %rd2, %rd27;
	ld.global.u32 	%r94, [%rd28];
	ld.global.u32 	%r95, [%rd4];
	mad.lo.s32 	%r112, %r95, %r94, %r112;
$L__BB0_24:
	add.s32 	%r39, %r36, 1;
	setp.lt.s32 	%p33, %r39, 0;
	setp.gt.s32 	%p34, %r39, %r66;
	or.pred  	%p35, %p33, %p34;
	@%p35 bra 	$L__BB0_26;
	mul.wide.u32 	%rd29, %r39, 4;
	add.s64 	%rd30, %rd2, %rd29;
	ld.global.u32 	%r96, [%rd30];
	ld.global.u32 	%r97, [%rd4+4];
	mad.lo.s32 	%r112, %r97, %r96, %r112;
$L__BB0_26:
	add.s32 	%r42, %r36, 2;
	setp.lt.s32 	%p36, %r42, 0;
	setp.gt.s32 	%p37, %r42, %r66;
	or.pred  	%p38, %p36, %p37;
	@%p38 bra 	$L__BB0_28;
	mul.wide.u32 	%rd31, %r42, 4;
	add.s64 	%rd32, %rd2, %rd31;
	ld.global.u32 	%r98, [%rd32];
	ld.global.u32 	%r99, [%rd4+8];
	mad.lo.s32 	%r112, %r99, %r98, %r112;
$L__BB0_28:
	add.s32 	%r45, %r36, 3;
	setp.lt.s32 	%p39, %r45, 0;
	setp.gt.s32 	%p40, %r45, %r66;
	or.pred  	%p41, %p39, %p40;
	@%p41 bra 	$L__BB0_30;
	mul.wide.u32 	%rd33, %r45, 4;
	add.s64 	%rd34, %rd2, %rd33;
	ld.global.u32 	%r100, [%rd34];
	ld.global.u32 	%r101, [%rd4+12];
	mad.lo.s32 	%r112, %r101, %r100, %r112;
$L__BB0_30:
	add.s32 	%r128, %r128, 4;
$L__BB0_31:
	setp.eq.s32 	%p42, %r35, 0;
	@%p42 bra 	$L__BB0_41;
	setp.eq.s32 	%p43, %r35, 1;
	@%p43 bra 	$L__BB0_38;
	add.s32 	%r52, %r2, %r128;
	setp.lt.s32 	%p44, %r52, 0;
	setp.gt.s32 	%p45, %r52, %r66;
	mul.wide.u32 	%rd35, %r128, 4;
	add.s64 	%rd5, %rd1, %rd35;
	or.pred  	%p46, %p44, %p45;
	@%p46 bra 	$L__BB0_35;
	mul.wide.u32 	%rd36, %r52, 4;
	add.s64 	%rd37, %rd2, %rd36;
	ld.global.u32 	%r103, [%rd37];
	ld.global.u32 	%r104, [%rd5];
	mad.lo.s32 	%r112, %r104, %r103, %r112;
$L__BB0_35:
	add.s32 	%r55, %r52, 1;
	setp.lt.s32 	%p47, %r55, 0;
	setp.gt.s32 	%p48, %r55, %r66;
	or.pred  	%p49, %p47, %p48;
	@%p49 bra 	$L__BB0_37;
	mul.wide.u32 	%rd38, %r55, 4;
	add.s64 	%rd39, %rd2, %rd38;
	ld.global.u32 	%r105, [%rd39];
	ld.global.u32 	%r106, [%rd5+4];
	mad.lo.s32 	%r112, %r106, %r105, %r112;
$L__BB0_37:
	add.s32 	%r128, %r128, 2;
$L__BB0_38:
	and.b32  	%r107, %r65, 1;
	setp.eq.b32 	%p50, %r107, 1;
	not.pred 	%p51, %p50;
	@%p51 bra 	$L__BB0_41;
	add.s32 	%r62, %r2, %r128;
	setp.lt.s32 	%p52, %r62, 0;
	setp.gt.s32 	%p53, %r62, %r66;
	or.pred  	%p54, %p52, %p53;
	@%p54 bra 	$L__BB0_41;
	mul.wide.u32 	%rd40, %r62, 4;
	add.s64 	%rd41, %rd2, %rd40;
	ld.global.u32 	%r108, [%rd41];
	mul.wide.u32 	%rd42, %r128, 4;
	add.s64 	%rd43, %rd1, %rd42;
	ld.global.u32 	%r109, [%rd43];
	mad.lo.s32 	%r112, %r109, %r108, %r112;
$L__BB0_41:
	cvta.to.global.u64 	%rd44, %rd6;
	mul.wide.s32 	%rd45, %r1, 4;
	add.s64 	%rd46, %rd44, %rd45;
	st.global.u32 	[%rd46], %r112;
	ret;

}


// ===== COMPILED SASS (sm_100) =====

	.target	sm_100

	.elftype	@"ET_EXEC"


//--------------------- .note.nv.tkinfo           --------------------------
	.section	.note.nv.tkinfo,"",@"SHT_NOTE"
	.sectionflags	@"SHF_NOTE_NV_TKINFO"
	.tkinfo
        /*0018*/ 	.word	0x00000002
        /*0030*/ 	.string	""
        /*0030*/ 	.string	"ptxas"
        /*0030*/ 	.string	"Cuda compilation tools, release 13.0, V13.0.88"
        /*0030*/ 	.string	"Build cuda_13.0.r13.0/compiler.36424714_0"
        /*0030*/ 	.string	"-arch sm_100 -m 64 "



//--------------------- .note.nv.cuinfo           --------------------------
	.section	.note.nv.cuinfo,"",@"SHT_NOTE"
	.sectionflags	@"SHF_NOTE_NV_CUINFO"
        /*0018*/ 	.short	0x0002
        /*001a*/ 	.short	0x0064
        /*001c*/ 	.short	0x0082
	.zero		2


//--------------------- .nv.info                  --------------------------
	.section	.nv.info,"",@"SHT_CUDA_INFO"
	.align	4


	//----- nvinfo : EIATTR_REGCOUNT
	.align		4
        /*0000*/ 	.byte	0x04, 0x2f
        /*0002*/ 	.short	(.L_1 - .L_0)
	.align		4
.L_0:
        /*0004*/ 	.word	index@(_Z27convolution_1D_basic_kernelPiS_S_ii)
        /*0008*/ 	.word	0x00000020


	//----- nvinfo : EIATTR_FRAME_SIZE
	.align		4
.L_1:
        /*000c*/ 	.byte	0x04, 0x11
        /*000e*/ 	.short	(.L_3 - .L_2)
	.align		4
.L_2:
        /*0010*/ 	.word	index@(_Z27convolution_1D_basic_kernelPiS_S_ii)
        /*0014*/ 	.word	0x00000000


	//----- nvinfo : EIATTR_MIN_STACK_SIZE
	.align		4
.L_3:
        /*0018*/ 	.byte	0x04, 0x12
        /*001a*/ 	.short	(.L_5 - .L_4)
	.align		4
.L_4:
        /*001c*/ 	.word	index@(_Z27convolution_1D_basic_kernelPiS_S_ii)
        /*0020*/ 	.word	0x00000000
.L_5:


//--------------------- .nv.compat                --------------------------
	.section	.nv.compat,"",@"SHT_CUDA_COMPAT_INFO"
	.align	4
        /*0000*/ 	.byte	0x02, 0x09, 0x00, 0x00, 0x02, 0x02, 0x01, 0x00, 0x02, 0x05, 0x05, 0x00, 0x03, 0x07, 0x01, 0x01
        /*0010*/ 	.byte	0x02, 0x03, 0x00, 0x00, 0x02, 0x06, 0x01, 0x00, 0x04, 0x0b, 0x08, 0x00, 0x09, 0x00, 0x00, 0x00
        /*0020*/ 	.byte	0x00, 0x00, 0x00, 0x00


//--------------------- .nv.info._Z27convolution_1D_basic_kernelPiS_S_ii --------------------------
	.section	.nv.info._Z27convolution_1D_basic_kernelPiS_S_ii,"",@"SHT_CUDA_INFO"
	.sectionflags	@""
	.align	4


	//----- nvinfo : EIATTR_CUDA_API_VERSION
	.align		4
        /*0000*/ 	.byte	0x04, 0x37
        /*0002*/ 	.short	(.L_7 - .L_6)
.L_6:
        /*0004*/ 	.word	0x00000082


	//----- nvinfo : EIATTR_KPARAM_INFO
	.align		4
.L_7:
        /*0008*/ 	.byte	0x04, 0x17
        /*000a*/ 	.short	(.L_9 - .L_8)
.L_8:
        /*000c*/ 	.word	0x00000000
        /*0010*/ 	.short	0x0004
        /*0012*/ 	.short	0x001c
        /*0014*/ 	.byte	0x00, 0xf0, 0x11, 0x00


	//----- nvinfo : EIATTR_KPARAM_INFO
	.align		4
.L_9:
        /*0018*/ 	.byte	0x04, 0x17
        /*001a*/ 	.short	(.L_11 - .L_10)
.L_10:
        /*001c*/ 	.word	0x00000000
        /*0020*/ 	.short	0x0003
        /*0022*/ 	.short	0x0018
        /*0024*/ 	.byte	0x00, 0xf0, 0x11, 0x00


	//----- nvinfo : EIATTR_KPARAM_INFO
	.align		4
.L_11:
        /*0028*/ 	.byte	0x04, 0x17
        /*002a*/ 	.short	(.L_13 - .L_12)
.L_12:
        /*002c*/ 	.word	0x00000000
        /*0030*/ 	.short	0x0002
        /*0032*/ 	.short	0x0010
        /*0034*/ 	.byte	0x00, 0xf5, 0x21, 0x00


	//----- nvinfo : EIATTR_KPARAM_INFO
	.align		4
.L_13:
        /*0038*/ 	.byte	0x04, 0x17
        /*003a*/ 	.short	(.L_15 - .L_14)
.L_14:
        /*003c*/ 	.word	0x00000000
        /*0040*/ 	.short	0x0001
        /*0042*/ 	.short	0x0008
        /*0044*/ 	.byte	0x00, 0xf5, 0x21, 0x00


	//----- nvinfo : EIATTR_KPARAM_INFO
	.align		4
.L_15:
        /*0048*/ 	.byte	0x04, 0x17
        /*004a*/ 	.short	(.L_17 - .L_16)
.L_16:
        /*004c*/ 	.word	0x00000000
        /*0050*/ 	.short	0x0000
        /*0052*/ 	.short	0x0000
        /*0054*/ 	.byte	0x00, 0xf5, 0x21, 0x00


	//----- nvinfo : EIATTR_SPARSE_MMA_MASK
	.align		4
.L_17:
        /*0058*/ 	.byte	0x03, 0x50
        /*005a*/ 	.short	0x0000


	//----- nvinfo : EIATTR_MAXREG_COUNT
	.align		4
        /*005c*/ 	.byte	0x03, 0x1b
        /*005e*/ 	.short	0x00ff


	//----- nvinfo : EIATTR_MERCURY_ISA_VERSION
	.align		4
        /*0060*/ 	.byte	0x03, 0x5f
        /*0062*/ 	.short	0x0101


	//----- nvinfo : EIATTR_VRC_CTA_INIT_COUNT
	.align		4
        /*0064*/ 	.byte	0x02, 0x4a
	.zero		1
	.zero		1


	//----- nvinfo : EIATTR_EXIT_INSTR_OFFSETS
	.align		4
        /*0068*/ 	.byte	0x04, 0x1c
        /*006a*/ 	.short	(.L_19 - .L_18)


	//   ....[0]....
.L_18:
        /*006c*/ 	.word	0x00000b20


	//----- nvinfo : EIATTR_CRS_STACK_SIZE
	.align		4
.L_19:
        /*0070*/ 	.byte	0x04, 0x1e
        /*0072*/ 	.short	(.L_21 - .L_20)
.L_20:
        /*0074*/ 	.word	0x00000000


	//----- nvinfo : EIATTR_CBANK_PARAM_SIZE
	.align		4
.L_21:
        /*0078*/ 	.byte	0x03, 0x19
        /*007a*/ 	.short	0x0020


	//----- nvinfo : EIATTR_PARAM_CBANK
	.align		4
        /*007c*/ 	.byte	0x04, 0x0a
        /*007e*/ 	.short	(.L_23 - .L_22)
	.align		4
.L_22:
        /*0080*/ 	.word	index@(.nv.constant0._Z27convolution_1D_basic_kernelPiS_S_ii)
        /*0084*/ 	.short	0x0380
        /*0086*/ 	.short	0x0020


	//----- nvinfo : EIATTR_SW_WAR
	.align		4
.L_23:
        /*0088*/ 	.byte	0x04, 0x36
        /*008a*/ 	.short	(.L_25 - .L_24)
.L_24:
        /*008c*/ 	.word	0x00000008
.L_25:


//--------------------- .nv.callgraph             --------------------------
	.section	.nv.callgraph,"",@"SHT_CUDA_CALLGRAPH"
	.align	4
	.sectionentsize	8
	.align		4
        /*0000*/ 	.word	0x00000000
	.align		4
        /*0004*/ 	.word	0xffffffff
	.align		4
        /*0008*/ 	.word	0x00000000
	.align		4
        /*000c*/ 	.word	0xfffffffe
	.align		4
        /*0010*/ 	.word	0x00000000
	.align		4
        /*0014*/ 	.word	0xfffffffd
	.align		4
        /*0018*/ 	.word	0x00000000
	.align		4
        /*001c*/ 	.word	0xfffffffc


//--------------------- .text._Z27convolution_1D_basic_kernelPiS_S_ii --------------------------
	.section	.text._Z27convolution_1D_basic_kernelPiS_S_ii,"ax",@progbits
	.align	128
        .global         _Z27convolution_1D_basic_kernelPiS_S_ii
        .type           _Z27convolution_1D_basic_kernelPiS_S_ii,@function
        .size           _Z27convolution_1D_basic_kernelPiS_S_ii,(.L_x_7 - _Z27convolution_1D_basic_kernelPiS_S_ii)
        .other          _Z27convolution_1D_basic_kernelPiS_S_ii,@"STO_CUDA_ENTRY STV_DEFAULT"
_Z27convolution_1D_basic_kernelPiS_S_ii:
.text._Z27convolution_1D_basic_kernelPiS_S_ii:
[----:B------:R-:W-:Y:S01]  /*0000*/  LDC R1, c[0x0][0x37c] ;  /* 0x0000df00ff017b82 */ /* 0x000fe20000000800 */
[----:B------:R-:W0:Y:S01]  /*0010*/  S2R R2, SR_CTAID.X ;  /* 0x0000000000027919 */ /* 0x000e220000002500 */
[----:B------:R-:W1:Y:S01]  /*0020*/  LDCU UR5, c[0x0][0x398] ;  /* 0x00007300ff0577ac */ /* 0x000e620008000800 */
[----:B------:R-:W-:Y:S01]  /*0030*/  HFMA2 R0, -RZ, RZ, 0, 0 ;  /* 0x00000000ff007431 */ /* 0x000fe200000001ff */
[----:B------:R-:W0:Y:S01]  /*0040*/  S2R R3, SR_TID.X ;  /* 0x0000000000037919 */ /* 0x000e220000002100 */
[----:B------:R-:W0:Y:S01]  /*0050*/  LDCU UR4, c[0x0][0x360] ;  /* 0x00006c00ff0477ac */ /* 0x000e220008000800 */
[----:B------:R-:W2:Y:S01]  /*0060*/  LDCU.64 UR8, c[0x0][0x358] ;  /* 0x00006b00ff0877ac */ /* 0x000ea20008000a00 */
[----:B-1----:R-:W-:Y:S01]  /*0070*/  UISETP.GE.AND UP0, UPT, UR5, 0x1, UPT ;  /* 0x000000010500788c */ /* 0x002fe2000bf06270 */
[----:B0-----:R-:W-:-:S08]  /*0080*/  IMAD R2, R2, UR4, R3 ;  /* 0x0000000402027c24 */ /* 0x001fd0000f8e0203 */
[----:B--2---:R-:W-:Y:S05]  /*0090*/  BRA.U !UP0, `(.L_x_0) ;  /* 0x0000000908947547 */ /* 0x004fea000b800000 */
[----:B------:R-:W-:Y:S01]  /*00a0*/  UISETP.GE.U32.AND UP0, UPT, UR5, 0x8, UPT ;  /* 0x000000080500788c */ /* 0x000fe2000bf06070 */
[----:B------:R-:W-:Y:S01]  /*00b0*/  IMAD.MOV.U32 R3, RZ, RZ, RZ ;  /* 0x000000ffff037224 */ /* 0x000fe200078e00ff */
[----:B------:R-:W-:Y:S01]  /*00c0*/  ULEA.HI UR4, UR5, UR5, URZ, 0x1 ;  /* 0x0000000505047291 */ /* 0x000fe2000f8f08ff */
[----:B------:R-:W-:Y:S01]  /*00d0*/  MOV R0, RZ ;  /* 0x000000ff00007202 */ /* 0x000fe20000000f00 */
[----:B------:R-:W-:Y:S02]  /*00e0*/  ULOP3.LUT UR6, UR5, 0x7, URZ, 0xc0, !UPT ;  /* 0x0000000705067892 */ /* 0x000fe4000f8ec0ff */
[----:B------:R-:W-:Y:S02]  /*00f0*/  USHF.R.S32.HI UR4, URZ, 0x1, UR4 ;  /* 0x00000001ff047899 */ /* 0x000fe40008011404 */
[----:B------:R-:W-:-:S04]  /*0100*/  UISETP.NE.AND UP1, UPT, UR6, URZ, UPT ;  /* 0x000000ff0600728c */ /* 0x000fc8000bf25270 */
[----:B------:R-:W-:Y:S01]  /*0110*/  VIADD R4, R2, -UR4 ;  /* 0x8000000402047c36 */ /* 0x000fe20008000000 */
[----:B------:R-:W-:Y:S06]  /*0120*/  BRA.U !UP0, `(.L_x_1) ;  /* 0x0000000508287547 */ /* 0x000fec000b800000 */
[----:B------:R-:W-:Y:S01]  /*0130*/  ULOP3.LUT UR4, UR5, 0x7ffffff8, URZ, 0xc0, !UPT ;  /* 0x7ffffff805047892 */ /* 0x000fe2000f8ec0ff */
[----:B------:R-:W-:Y:S01]  /*0140*/  MOV R7, RZ ;  /* 0x000000ff00077202 */ /* 0x000fe20000000f00 */
[----:B------:R-:W-:Y:S01]  /*0150*/  IMAD.MOV.U32 R0, RZ, RZ, RZ ;  /* 0x000000ffff007224 */ /* 0x000fe200078e00ff */
[----:B------:R-:W0:Y:S03]  /*0160*/  LDCU UR7, c[0x0][0x39c] ;  /* 0x00007380ff0777ac */ /* 0x000e260008000800 */
[----:B------:R-:W-:-:S07]  /*0170*/  MOV R3, UR4 ;  /* 0x0000000400037c02 */ /* 0x000fce0008000f00 */
.L_x_2:
[----:B------:R-:W-:Y:S01]  /*0180*/  IMAD.IADD R29, R4, 0x1, R7 ;  /* 0x00000001041d7824 */ /* 0x000fe200078e0207 */
[----:B------:R-:W1:Y:S04]  /*0190*/  LDC.64 R14, c[0x0][0x390] ;  /* 0x0000e400ff0e7b82 */ /* 0x000e680000000a00 */
[----:B0-----:R-:W-:-:S04]  /*01a0*/  ISETP.GT.AND P4, PT, R29, UR7, PT ;  /* 0x000000071d007c0c */ /* 0x001fc8000bf84270 */
[----:B------:R-:W-:-:S13]  /*01b0*/  ISETP.LT.OR P4, PT, R29, RZ, P4 ;  /* 0x000000ff1d00720c */ /* 0x000fda0002781670 */
[----:B------:R-:W0:Y:S01]  /*01c0*/  @!P4 LDC.64 R8, c[0x0][0x380] ;  /* 0x0000e000ff08cb82 */ /* 0x000e220000000a00 */
[----:B-1----:R-:W-:-:S05]  /*01d0*/  IMAD.WIDE.U32 R14, R7, 0x4, R14 ;  /* 0x00000004070e7825 */ /* 0x002fca00078e000e */
[----:B------:R-:W2:Y:S01]  /*01e0*/  @!P4 LDG.E R10, desc[UR8][R14.64] ;  /* 0x000000080e0ac981 */ /* 0x000ea2000c1e1900 */
[----:B0-----:R-:W-:-:S06]  /*01f0*/  @!P4 IMAD.WIDE.U32 R8, R29, 0x4, R8 ;  /* 0x000000041d08c825 */ /* 0x001fcc00078e0008 */
[----:B------:R-:W2:Y:S01]  /*0200*/  @!P4 LDG.E R9, desc[UR8][R8.64] ;  /* 0x000000080809c981 */ /* 0x000ea2000c1e1900 */
[----:B------:R-:W-:-:S04]  /*0210*/  IADD3 R19, PT, PT, R29, 0x1, RZ ;  /* 0x000000011d137810 */ /* 0x000fc80007ffe0ff */
[----:B------:R-:W-:Y:S01]  /*0220*/  ISETP.GT.AND P0, PT, R19, UR7, PT ;  /* 0x0000000713007c0c */ /* 0x000fe2000bf04270 */
[----:B------:R-:W-:-:S03]  /*0230*/  VIADD R24, R29, 0x2 ;  /* 0x000000021d187836 */ /* 0x000fc60000000000 */
[----:B------:R-:W-:Y:S02]  /*0240*/  ISETP.LT.OR P0, PT, R19, RZ, P0 ;  /* 0x000000ff1300720c */ /* 0x000fe40000701670 */
[C---:B------:R-:W-:Y:S02]  /*0250*/  IADD3 R25, PT, PT, R29.reuse, 0x3, RZ ;  /* 0x000000031d197810 */ /* 0x040fe40007ffe0ff */
[C---:B------:R-:W-:Y:S01]  /*0260*/  ISETP.GT.AND P3, PT, R24.reuse, UR7, PT ;  /* 0x0000000718007c0c */ /* 0x040fe2000bf64270 */
[----:B------:R-:W-:Y:S01]  /*0270*/  VIADD R5, R29, 0x4 ;  /* 0x000000041d057836 */ /* 0x000fe20000000000 */
[C---:B------:R-:W-:Y:S02]  /*0280*/  ISETP.GT.AND P2, PT, R25.reuse, UR7, PT ;  /* 0x0000000719007c0c */ /* 0x040fe4000bf44270 */
[----:B------:R-:W-:Y:S02]  /*0290*/  ISETP.LT.OR P3, PT, R24, RZ, P3 ;  /* 0x000000ff1800720c */ /* 0x000fe40001f61670 */
[----:B------:R-:W-:-:S02]  /*02a0*/  ISETP.LT.OR P2, PT, R25, RZ, P2 ;  /* 0x000000ff1900720c */ /* 0x000fc40001741670 */
[----:B------:R-:W-:Y:S01]  /*02b0*/  IADD3 R6, PT, PT, R29, 0x5, RZ ;  /* 0x000000051d067810 */ /* 0x000fe20007ffe0ff */
[----:B------:R-:W0:Y:S01]  /*02c0*/  @!P0 LDC.64 R22, c[0x0][0x380] ;  /* 0x0000e000ff168b82 */ /* 0x000e220000000a00 */
[----:B------:R-:W-:Y:S01]  /*02d0*/  ISETP.GT.AND P1, PT, R5, UR7, PT ;  /* 0x0000000705007c0c */ /* 0x000fe2000bf24270 */
[----:B------:R-:W-:Y:S01]  /*02e0*/  VIADD R27, R29, 0x6 ;  /* 0x000000061d1b7836 */ /* 0x000fe20000000000 */
[C---:B------:R-:W-:Y:S02]  /*02f0*/  ISETP.GT.AND P5, PT, R6.reuse, UR7, PT ;  /* 0x0000000706007c0c */ /* 0x040fe4000bfa4270 */
[----:B------:R-:W-:Y:S02]  /*0300*/  ISETP.LT.OR P1, PT, R5, RZ, P1 ;  /* 0x000000ff0500720c */ /* 0x000fe40000f21670 */
[----:B------:R-:W-:Y:S01]  /*0310*/  IADD3 R29, PT, PT, R29, 0x7, RZ ;  /* 0x000000071d1d7810 */ /* 0x000fe20007ffe0ff */
[----:B------:R-:W1:Y:S01]  /*0320*/  @!P3 LDC.64 R12, c[0x0][0x380] ;  /* 0x0000e000ff0cbb82 */ /* 0x000e620000000a00 */
[----:B------:R-:W-:-:S02]  /*0330*/  ISETP.LT.OR P5, PT, R6, RZ, P5 ;  /* 0x000000ff0600720c */ /* 0x000fc40002fa1670 */
[----:B------:R-:W-:-:S04]  /*0340*/  ISETP.GT.AND P6, PT, R29, UR7, PT ;  /* 0x000000071d007c0c */ /* 0x000fc8000bfc4270 */
[----:B------:R-:W-:-:S07]  /*0350*/  ISETP.LT.OR P6, PT, R29, RZ, P6 ;  /* 0x000000ff1d00720c */ /* 0x000fce00037c1670 */
[----:B------:R-:W3:Y:S01]  /*0360*/  @!P5 LDC.64 R16, c[0x0][0x380] ;  /* 0x0000e000ff10db82 */ /* 0x000ee20000000a00 */
[----:B0-----:R-:W-:-:S07]  /*0370*/  @!P0 IMAD.WIDE.U32 R22, R19, 0x4, R22 ;  /* 0x0000000413168825 */ /* 0x001fce00078e0016 */
[----:B------:R-:W0:Y:S01]  /*0380*/  @!P6 LDC.64 R20, c[0x0][0x380] ;  /* 0x0000e000ff14eb82 */ /* 0x000e220000000a00 */
[----:B------:R-:W4:Y:S01]  /*0390*/  @!P0 LDG.E R23, desc[UR8][R22.64] ;  /* 0x0000000816178981 */ /* 0x000f22000c1e1900 */
[----:B-1----:R-:W-:-:S03]  /*03a0*/  @!P3 IMAD.WIDE.U32 R12, R24, 0x4, R12 ;  /* 0x00000004180cb825 */ /* 0x002fc600078e000c */
[----:B------:R-:W4:Y:S04]  /*03b0*/  @!P0 LDG.E R24, desc[UR8][R14.64+0x4] ;  /* 0x000004080e188981 */ /* 0x000f28000c1e1900 */
[----:B------:R-:W5:Y:S04]  /*03c0*/  @!P3 LDG.E R13, desc[UR8][R12.64] ;  /* 0x000000080c0db981 */ /* 0x000f68000c1e1900 */
[----:B------:R-:W5:Y:S01]  /*03d0*/  @!P5 LDG.E R22, desc[UR8][R14.64+0x14] ;  /* 0x000014080e16d981 */ /* 0x000f62000c1e1900 */
[----:B---3--:R-:W-:-:S03]  /*03e0*/  @!P5 IMAD.WIDE.U32 R16, R6, 0x4, R16 ;  /* 0x000000040610d825 */ /* 0x008fc600078e0010 */
[----:B------:R-:W3:Y:S04]  /*03f0*/  @!P1 LDG.E R6, desc[UR8][R14.64+0x10] ;  /* 0x000010080e069981 */ /* 0x000ee8000c1e1900 */
[----:B------:R-:W3:Y:S01]  /*0400*/  @!P5 LDG.E R17, desc[UR8][R16.64] ;  /* 0x000000081011d981 */ /* 0x000ee2000c1e1900 */
[----:B0-----:R-:W-:-:S06]  /*0410*/  @!P6 IMAD.WIDE.U32 R20, R29, 0x4, R20 ;  /* 0x000000041d14e825 */ /* 0x001fcc00078e0014 */
[----:B------:R-:W3:Y:S01]  /*0420*/  @!P6 LDG.E R21, desc[UR8][R20.64] ;  /* 0x000000081415e981 */ /* 0x000ee2000c1e1900 */
[----:B--2---:R-:W-:Y:S01]  /*0430*/  @!P4 IMAD R0, R9, R10, R0 ;  /* 0x0000000a0900c224 */ /* 0x004fe200078e0200 */
[C---:B------:R-:W-:Y:S01]  /*0440*/  ISETP.GT.AND P4, PT, R27.reuse, UR7, PT ;  /* 0x000000071b007c0c */ /* 0x040fe2000bf84270 */
[----:B------:R-:W0:Y:S03]  /*0450*/  @!P2 LDC.64 R10, c[0x0][0x380] ;  /* 0x0000e000ff0aab82 */ /* 0x000e260000000a00 */
[----:B------:R-:W-:-:S05]  /*0460*/  ISETP.LT.OR P4, PT, R27, RZ, P4 ;  /* 0x000000ff1b00720c */ /* 0x000fca0002781670 */
[----:B------:R-:W1:Y:S08]  /*0470*/  @!P1 LDC.64 R8, c[0x0][0x380] ;  /* 0x0000e000ff089b82 */ /* 0x000e700000000a00 */
[----:B------:R-:W2:Y:S01]  /*0480*/  @!P4 LDC.64 R18, c[0x0][0x380] ;  /* 0x0000e000ff12cb82 */ /* 0x000ea20000000a00 */
[----:B------:R-:W3:Y:S01]  /*0490*/  @!P4 LDG.E R12, desc[UR8][R14.64+0x18] ;  /* 0x000018080e0cc981 */ /* 0x000ee2000c1e1900 */
[----:B0-----:R-:W-:-:S03]  /*04a0*/  @!P2 IMAD.WIDE.U32 R10, R25, 0x4, R10 ;  /* 0x00000004190aa825 */ /* 0x001fc600078e000a */
[----:B------:R-:W5:Y:S04]  /*04b0*/  @!P3 LDG.E R25, desc[UR8][R14.64+0x8] ;  /* 0x000008080e19b981 */ /* 0x000f68000c1e1900 */
[----:B------:R-:W3:Y:S01]  /*04c0*/  @!P2 LDG.E R11, desc[UR8][R10.64] ;  /* 0x000000080a0ba981 */ /* 0x000ee2000c1e1900 */
[----:B-1----:R-:W-:-:S03]  /*04d0*/  @!P1 IMAD.WIDE.U32 R8, R5, 0x4, R8 ;  /* 0x0000000405089825 */ /* 0x002fc600078e0008 */
[----:B------:R-:W3:Y:S04]  /*04e0*/  @!P2 LDG.E R5, desc[UR8][R14.64+0xc] ;  /* 0x00000c080e05a981 */ /* 0x000ee8000c1e1900 */
[----:B------:R-:W3:Y:S01]  /*04f0*/  @!P1 LDG.E R9, desc[UR8][R8.64] ;  /* 0x0000000808099981 */ /* 0x000ee2000c1e1900 */
[----:B--2---:R-:W-:-:S03]  /*0500*/  @!P4 IMAD.WIDE.U32 R18, R27, 0x4, R18 ;  /* 0x000000041b12c825 */ /* 0x004fc600078e0012 */
[----:B------:R-:W2:Y:S04]  /*0510*/  @!P6 LDG.E R10, desc[UR8][R14.64+0x1c] ;  /* 0x00001c080e0ae981 */ /* 0x000ea8000c1e1900 */
[----:B------:R-:W2:Y:S01]  /*0520*/  @!P4 LDG.E R19, desc[UR8][R18.64] ;  /* 0x000000081213c981 */ /* 0x000ea2000c1e1900 */
[----:B------:R-:W-:Y:S01]  /*0530*/  IADD3 R7, PT, PT, R7, 0x8, RZ ;  /* 0x0000000807077810 */ /* 0x000fe20007ffe0ff */
[----:B----4-:R-:W-:-:S03]  /*0540*/  @!P0 IMAD R0, R23, R24, R0 ;  /* 0x0000001817008224 */ /* 0x010fc600078e0200 */
[----:B------:R-:W-:Y:S01]  /*0550*/  ISETP.NE.AND P0, PT, R7, R3, PT ;  /* 0x000000030700720c */ /* 0x000fe20003f05270 */
[----:B-----5:R-:W-:-:S04]  /*0560*/  @!P3 IMAD R0, R13, R25, R0 ;  /* 0x000000190d00b224 */ /* 0x020fc800078e0200 */
[----:B---3--:R-:W-:-:S04]  /*0570*/  @!P2 IMAD R0, R11, R5, R0 ;  /* 0x000000050b00a224 */ /* 0x008fc800078e0200 */
[----:B------:R-:W-:-:S04]  /*0580*/  @!P1 IMAD R0, R9, R6, R0 ;  /* 0x0000000609009224 */ /* 0x000fc800078e0200 */
[----:B------:R-:W-:-:S04]  /*0590*/  @!P5 IMAD R0, R17, R22, R0 ;  /* 0x000000161100d224 */ /* 0x000fc800078e0200 */
[----:B--2---:R-:W-:-:S04]  /*05a0*/  @!P4 IMAD R0, R19, R12, R0 ;  /* 0x0000000c1300c224 */ /* 0x004fc800078e0200 */
[----:B------:R-:W-:Y:S01]  /*05b0*/  @!P6 IMAD R0, R21, R10, R0 ;  /* 0x0000000a1500e224 */ /* 0x000fe200078e0200 */
[----:B------:R-:W-:Y:S06]  /*05c0*/  @P0 BRA `(.L_x_2) ;  /* 0xfffffff800ec0947 */ /* 0x000fec000383ffff */
.L_x_1:
[----:B------:R-:W-:Y:S05]  /*05d0*/  BRA.U !UP1, `(.L_x_0) ;  /* 0x0000000509447547 */ /* 0x000fea000b800000 */
[----:B------:R-:W0:Y:S01]  /*05e0*/  LDCU UR4, c[0x0][0x398] ;  /* 0x00007300ff0477ac */ /* 0x000e220008000800 */
[----:B------:R-:W-:Y:S02]  /*05f0*/  UISETP.GE.U32.AND UP0, UPT, UR6, 0x4, UPT ;  /* 0x000000040600788c */ /* 0x000fe4000bf06070 */
[----:B0-----:R-:W-:-:S04]  /*0600*/  ULOP3.LUT UR5, UR4, 0x3, URZ, 0xc0, !UPT ;  /* 0x0000000304057892 */ /* 0x001fc8000f8ec0ff */
[----:B------:R-:W-:-:S03]  /*0610*/  UISETP.NE.AND UP1, UPT, UR5, URZ, UPT ;  /* 0x000000ff0500728c */ /* 0x000fc6000bf25270 */
[----:B------:R-:W-:Y:S08]  /*0620*/  BRA.U !UP0, `(.L_x_3) ;  /* 0x0000000108907547 */ /* 0x000ff0000b800000 */
[----:B------:R-:W0:Y:S01]  /*0630*/  LDCU UR6, c[0x0][0x39c] ;  /* 0x00007380ff0677ac */ /* 0x000e220008000800 */
[----:B------:R-:W-:Y:S01]  /*0640*/  IMAD.IADD R17, R4, 0x1, R3 ;  /* 0x0000000104117824 */ /* 0x000fe200078e0203 */
[----:B------:R-:W1:Y:S03]  /*0650*/  LDC.64 R8, c[0x0][0x390] ;  /* 0x0000e400ff087b82 */ /* 0x000e660000000a00 */
[C---:B------:R-:W-:Y:S01]  /*0660*/  VIADD R5, R17.reuse, 0x3 ;  /* 0x0000000311057836 */ /* 0x040fe20000000000 */
[C---:B------:R-:W-:Y:S02]  /*0670*/  IADD3 R19, PT, PT, R17.reuse, 0x1, RZ ;  /* 0x0000000111137810 */ /* 0x040fe40007ffe0ff */
[C---:B------:R-:W-:Y:S02]  /*0680*/  IADD3 R21, PT, PT, R17.reuse, 0x2, RZ ;  /* 0x0000000211157810 */ /* 0x040fe40007ffe0ff */
[----:B0-----:R-:W-:-:S02]  /*0690*/  ISETP.GT.AND P0, PT, R17, UR6, PT ;  /* 0x0000000611007c0c */ /* 0x001fc4000bf04270 */
[----:B------:R-:W-:Y:S02]  /*06a0*/  ISETP.GT.AND P1, PT, R19, UR6, PT ;  /* 0x0000000613007c0c */ /* 0x000fe4000bf24270 */
[----:B------:R-:W-:Y:S02]  /*06b0*/  ISETP.LT.OR P0, PT, R17, RZ, P0 ;  /* 0x000000ff1100720c */ /* 0x000fe40000701670 */
[----:B------:R-:W-:Y:S02]  /*06c0*/  ISETP.GT.AND P2, PT, R21, UR6, PT ;  /* 0x0000000615007c0c */ /* 0x000fe4000bf44270 */
[----:B------:R-:W-:Y:S01]  /*06d0*/  ISETP.LT.OR P1, PT, R19, RZ, P1 ;  /* 0x000000ff1300720c */ /* 0x000fe20000f21670 */
[----:B-1----:R-:W-:Y:S01]  /*06e0*/  IMAD.WIDE.U32 R8, R3, 0x4, R8 ;  /* 0x0000000403087825 */ /* 0x002fe200078e0008 */
[----:B------:R-:W-:Y:S02]  /*06f0*/  ISETP.LT.OR P2, PT, R21, RZ, P2 ;  /* 0x000000ff1500720c */ /* 0x000fe40001741670 */
[----:B------:R-:W-:-:S04]  /*0700*/  ISETP.GT.AND P3, PT, R5, UR6, PT ;  /* 0x0000000605007c0c */ /* 0x000fc8000bf64270 */
[----:B------:R-:W-:Y:S01]  /*0710*/  ISETP.LT.OR P3, PT, R5, RZ, P3 ;  /* 0x000000ff0500720c */ /* 0x000fe20001f61670 */
[----:B------:R-:W0:Y:S01]  /*0720*/  @!P0 LDC.64 R14, c[0x0][0x380] ;  /* 0x0000e000ff0e8b82 */ /* 0x000e220000000a00 */
[----:B------:R-:W2:Y:S07]  /*0730*/  @!P0 LDG.E R16, desc[UR8][R8.64] ;  /* 0x0000000808108981 */ /* 0x000eae000c1e1900 */
[----:B------:R-:W1:Y:S04]  /*0740*/  @!P1 LDC.64 R12, c[0x0][0x380] ;  /* 0x0000e000ff0c9b82 */ /* 0x000e680000000a00 */
[----:B------:R-:W3:Y:S04]  /*0750*/  @!P3 LDG.E R18, desc[UR8][R8.64+0xc] ;  /* 0x00000c080812b981 */ /* 0x000ee8000c1e1900 */
[----:B------:R-:W4:Y:S08]  /*0760*/  @!P2 LDC.64 R10, c[0x0][0x380] ;  /* 0x0000e000ff0aab82 */ /* 0x000f300000000a00 */
[----:B------:R-:W5:Y:S01]  /*0770*/  @!P3 LDC.64 R6, c[0x0][0x380] ;  /* 0x0000e000ff06bb82 */ /* 0x000f620000000a00 */
[----:B0-----:R-:W-:-:S02]  /*0780*/  @!P0 IMAD.WIDE.U32 R14, R17, 0x4, R14 ;  /* 0x00000004110e8825 */ /* 0x001fc400078e000e */
[----:B------:R-:W3:Y:S04]  /*0790*/  @!P1 LDG.E R17, desc[UR8][R8.64+0x4] ;  /* 0x0000040808119981 */ /* 0x000ee8000c1e1900 */
[----:B------:R-:W2:Y:S01]  /*07a0*/  @!P0 LDG.E R15, desc[UR8][R14.64] ;  /* 0x000000080e0f8981 */ /* 0x000ea2000c1e1900 */
[----:B-1----:R-:W-:-:S06]  /*07b0*/  @!P1 IMAD.WIDE.U32 R12, R19, 0x4, R12 ;  /* 0x00000004130c9825 */ /* 0x002fcc00078e000c */
[----:B------:R-:W3:Y:S01]  /*07c0*/  @!P1 LDG.E R13, desc[UR8][R12.64] ;  /* 0x000000080c0d9981 */ /* 0x000ee2000c1e1900 */
[----:B----4-:R-:W-:-:S06]  /*07d0*/  @!P2 IMAD.WIDE.U32 R10, R21, 0x4, R10 ;  /* 0x00000004150aa825 */ /* 0x010fcc00078e000a */
[----:B------:R-:W4:Y:S01]  /*07e0*/  @!P2 LDG.E R11, desc[UR8][R10.64] ;  /* 0x000000080a0ba981 */ /* 0x000f22000c1e1900 */
[----:B-----5:R-:W-:-:S03]  /*07f0*/  @!P3 IMAD.WIDE.U32 R6, R5, 0x4, R6 ;  /* 0x000000040506b825 */ /* 0x020fc600078e0006 */
[----:B------:R-:W4:Y:S04]  /*0800*/  @!P2 LDG.E R5, desc[UR8][R8.64+0x8] ;  /* 0x000008080805a981 */ /* 0x000f28000c1e1900 */
[----:B------:R-:W5:Y:S01]  /*0810*/  @!P3 LDG.E R7, desc[UR8][R6.64] ;  /* 0x000000080607b981 */ /* 0x000f62000c1e1900 */
[----:B------:R-:W-:Y:S01]  /*0820*/  IADD3 R3, PT, PT, R3, 0x4, RZ ;  /* 0x0000000403037810 */ /* 0x000fe20007ffe0ff */
[----:B--2---:R-:W-:-:S04]  /*0830*/  @!P0 IMAD R0, R15, R16, R0 ;  /* 0x000000100f008224 */ /* 0x004fc800078e0200 */
[----:B---3--:R-:W-:-:S04]  /*0840*/  @!P1 IMAD R0, R13, R17, R0 ;  /* 0x000000110d009224 */ /* 0x008fc800078e0200 */
[----:B----4-:R-:W-:-:S04]  /*0850*/  @!P2 IMAD R0, R11, R5, R0 ;  /* 0x000000050b00a224 */ /* 0x010fc800078e0200 */
[----:B-----5:R-:W-:-:S07]  /*0860*/  @!P3 IMAD R0, R7, R18, R0 ;  /* 0x000000120700b224 */ /* 0x020fce00078e0200 */
.L_x_3:
[----:B------:R-:W-:Y:S05]  /*0870*/  BRA.U !UP1, `(.L_x_0) ;  /* 0x00000001099c7547 */ /* 0x000fea000b800000 */
[----:B------:R-:W-:Y:S02]  /*0880*/  UISETP.NE.AND UP0, UPT, UR5, 0x1, UPT ;  /* 0x000000010500788c */ /* 0x000fe4000bf05270 */
[----:B------:R-:W-:-:S04]  /*0890*/  ULOP3.LUT UR4, UR4, 0x1, URZ, 0xc0, !UPT ;  /* 0x0000000104047892 */ /* 0x000fc8000f8ec0ff */
[----:B------:R-:W-:-:S03]  /*08a0*/  UISETP.NE.U32.AND UP1, UPT, UR4, 0x1, UPT ;  /* 0x000000010400788c */ /* 0x000fc6000bf25070 */
[----:B------:R-:W-:Y:S08]  /*08b0*/  BRA.U !UP0, `(.L_x_4) ;  /* 0x0000000108507547 */ /* 0x000ff0000b800000 */
[----:B------:R-:W0:Y:S01]  /*08c0*/  LDCU UR4, c[0x0][0x39c] ;  /* 0x00007380ff0477ac */ /* 0x000e220008000800 */
[----:B------:R-:W-:Y:S01]  /*08d0*/  IADD3 R5, PT, PT, R4, R3, RZ ;  /* 0x0000000304057210 */ /* 0x000fe20007ffe0ff */
[----:B------:R-:W1:Y:S04]  /*08e0*/  LDC.64 R6, c[0x0][0x390] ;  /* 0x0000e400ff067b82 */ /* 0x000e680000000a00 */
[C---:B------:R-:W-:Y:S01]  /*08f0*/  VIADD R15, R5.reuse, 0x1 ;  /* 0x00000001050f7836 */ /* 0x040fe20000000000 */
[----:B0-----:R-:W-:-:S04]  /*0900*/  ISETP.GT.AND P0, PT, R5, UR4, PT ;  /* 0x0000000405007c0c */ /* 0x001fc8000bf04270 */
[----:B------:R-:W-:Y:S02]  /*0910*/  ISETP.GT.AND P1, PT, R15, UR4, PT ;  /* 0x000000040f007c0c */ /* 0x000fe4000bf24270 */
[----:B------:R-:W-:Y:S02]  /*0920*/  ISETP.LT.OR P0, PT, R5, RZ, P0 ;  /* 0x000000ff0500720c */ /* 0x000fe40000701670 */
[----:B------:R-:W-:Y:S01]  /*0930*/  ISETP.LT.OR P1, PT, R15, RZ, P1 ;  /* 0x000000ff0f00720c */ /* 0x000fe20000f21670 */
[----:B-1----:R-:W-:-:S10]  /*0940*/  IMAD.WIDE.U32 R10, R3, 0x4, R6 ;  /* 0x00000004030a7825 */ /* 0x002fd400078e0006 */
[----:B------:R-:W0:Y:S08]  /*0950*/  @!P0 LDC.64 R8, c[0x0][0x380] ;  /* 0x0000e000ff088b82 */ /* 0x000e300000000a00 */
[----:B------:R-:W1:Y:S01]  /*0960*/  @!P1 LDC.64 R12, c[0x0][0x380] ;  /* 0x0000e000ff0c9b82 */ /* 0x000e620000000a00 */
[----:B0-----:R-:W-:Y:S02]  /*0970*/  @!P0 IMAD.WIDE.U32 R6, R5, 0x4, R8 ;  /* 0x0000000405068825 */ /* 0x001fe400078e0008 */
[----:B------:R-:W2:Y:S04]  /*0980*/  @!P0 LDG.E R5, desc[UR8][R10.64] ;  /* 0x000000080a058981 */ /* 0x000ea8000c1e1900 */
[----:B------:R-:W2:Y:S01]  /*0990*/  @!P0 LDG.E R7, desc[UR8][R6.64] ;  /* 0x0000000806078981 */ /* 0x000ea2000c1e1900 */
[----:B-1----:R-:W-:-:S03]  /*09a0*/  @!P1 IMAD.WIDE.U32 R8, R15, 0x4, R12 ;  /* 0x000000040f089825 */ /* 0x002fc600078e000c */
[----:B------:R-:W3:Y:S04]  /*09b0*/  @!P1 LDG.E R12, desc[UR8][R10.64+0x4] ;  /* 0x000004080a0c9981 */ /* 0x000ee8000c1e1900 */
[----:B------:R-:W3:Y:S01]  /*09c0*/  @!P1 LDG.E R9, desc[UR8][R8.64] ;  /* 0x0000000808099981 */ /* 0x000ee2000c1e1900 */
[----:B------:R-:W-:Y:S01]  /*09d0*/  IADD3 R3, PT, PT, R3, 0x2, RZ ;  /* 0x0000000203037810 */ /* 0x000fe20007ffe0ff */
[----:B--2---:R-:W-:-:S04]  /*09e0*/  @!P0 IMAD R0, R7, R5, R0 ;  /* 0x0000000507008224 */ /* 0x004fc800078e0200 */
[----:B---3--:R-:W-:-:S07]  /*09f0*/  @!P1 IMAD R0, R9, R12, R0 ;  /* 0x0000000c09009224 */ /* 0x008fce00078e0200 */
.L_x_4:
[----:B------:R-:W-:Y:S05]  /*0a00*/  BRA.U UP1, `(.L_x_0) ;  /* 0x0000000101387547 */ /* 0x000fea000b800000 */
[----:B------:R-:W0:Y:S01]  /*0a10*/  LDCU UR4, c[0x0][0x39c] ;  /* 0x00007380ff0477ac */ /* 0x000e220008000800 */
[----:B------:R-:W-:Y:S01]  /*0a20*/  IADD3 R9, PT, PT, R4, R3, RZ ;  /* 0x0000000304097210 */ /* 0x000fe20007ffe0ff */
[----:B------:R-:W-:Y:S03]  /*0a30*/  BSSY.RECONVERGENT B0, `(.L_x_0) ;  /* 0x000000b000007945 */ /* 0x000fe60003800200 */
[----:B0-----:R-:W-:-:S04]  /*0a40*/  ISETP.GT.AND P0, PT, R9, UR4, PT ;  /* 0x0000000409007c0c */ /* 0x001fc8000bf04270 */
[----:B------:R-:W-:-:S13]  /*0a50*/  ISETP.LT.OR P0, PT, R9, RZ, P0 ;  /* 0x000000ff0900720c */ /* 0x000fda0000701670 */
[----:B------:R-:W-:Y:S05]  /*0a60*/  @P0 BRA `(.L_x_5) ;  /* 0x00000000001c0947 */ /* 0x000fea0003800000 */
[----:B------:R-:W0:Y:S08]  /*0a70*/  LDC.64 R4, c[0x0][0x380] ;  /* 0x0000e000ff047b82 */ /* 0x000e300000000a00 */
[----:B------:R-:W1:Y:S01]  /*0a80*/  LDC.64 R6, c[0x0][0x390] ;  /* 0x0000e400ff067b82 */ /* 0x000e620000000a00 */
[----:B0-----:R-:W-:-:S06]  /*0a90*/  IMAD.WIDE.U32 R4, R9, 0x4, R4 ;  /* 0x0000000409047825 */ /* 0x001fcc00078e0004 */
[----:B------:R-:W2:Y:S01]  /*0aa0*/  LDG.E R5, desc[UR8][R4.64] ;  /* 0x0000000804057981 */ /* 0x000ea2000c1e1900 */
[----:B-1----:R-:W-:-:S06]  /*0ab0*/  IMAD.WIDE.U32 R6, R3, 0x4, R6 ;  /* 0x0000000403067825 */ /* 0x002fcc00078e0006 */
[----:B------:R-:W2:Y:S02]  /*0ac0*/  LDG.E R6, desc[UR8][R6.64] ;  /* 0x0000000806067981 */ /* 0x000ea4000c1e1900 */
[----:B--2---:R-:W-:-:S07]  /*0ad0*/  IMAD R0, R5, R6, R0 ;  /* 0x0000000605007224 */ /* 0x004fce00078e0200 */
.L_x_5:
[----:B------:R-:W-:Y:S05]  /*0ae0*/  BSYNC.RECONVERGENT B0 ;  /* 0x0000000000007941 */ /* 0x000fea0003800200 */
.L_x_0:
[----:B------:R-:W0:Y:S02]  /*0af0*/  LDC.64 R4, c[0x0][0x388] ;  /* 0x0000e200ff047b82 */ /* 0x000e240000000a00 */
[----:B0-----:R-:W-:-:S05]  /*0b00*/  IMAD.WIDE R2, R2, 0x4, R4 ;  /* 0x0000000402027825 */ /* 0x001fca00078e0204 */
[----:B------:R-:W-:Y:S01]  /*0b10*/  STG.E desc[UR8][R2.64], R0 ;  /* 0x0000000002007986 */ /* 0x000fe2000c101908 */
[----:B------:R-:W-:Y:S05]  /*0b20*/  EXIT ;  /* 0x000000000000794d */ /* 0x000fea0003800000 */
.L_x_6:
[----:B------:R-:W-:-:S00]  /*0b30*/  BRA `(.L_x_6) ;  /* 0xfffffffc00fc7947 */ /* 0x000fc0000383ffff */
[----:B------:R-:W-:-:S00]  /*0b40*/  NOP ;  /* 0x0000000000007918 */ /* 0x000fc00000000000 */
        /* <DEDUP_REMOVED lines=11> */
.L_x_7:


//--------------------- .nv.shared.reserved.0     --------------------------
	.section	.nv.shared.reserved.0,"aw",@nobits
	.weak		__nv_reservedSMEM_offset_0_alias
	.size		__nv_reservedSMEM_offset_0_alias, 0, 64
	.other		__nv_reservedSMEM_offset_0_alias,@"STO_CUDA_RESERVED_SHARED STV_DEFAULT"
__nv_reservedSMEM_offset_0_alias:
	.zero		0
	.zero		64


//--------------------- .nv.constant0._Z27convolution_1D_basic_kernelPiS_S_ii --------------------------
	.section	.nv.constant0._Z27convolution_1D_basic_kernelPiS_S_ii,"a",@progbits
	.sectionflags	@""
	.align	4
.nv.constant0._Z27convolution_1D_basic_kernelPiS_S_ii:
	.zero		928


//--------------------- SYMBOLS --------------------------

	.type		.nv.reservedSmem.offset0,@object
	.size		.nv.reservedSmem.offset0,0x4
